//
// Generated by NVIDIA NVVM Compiler
//
// Compiler Build ID: CL-36424714
// Cuda compilation tools, release 13.0, V13.0.88
// Based on NVVM 20.0.0
//

.version 9.0
.target sm_100
.address_size 64

	// .globl	_Z16drawSignalKernelPK6float2i
.extern .func  (.param .b32 func_retval0) vprintf
(
	.param .b64 vprintf_param_0,
	.param .b64 vprintf_param_1
)
;
.global .align 1 .b8 $str[21] = {83, 97, 109, 112, 108, 101, 32, 37, 100, 58, 32, 40, 37, 102, 44, 32, 37, 102, 41, 10};

.visible .entry _Z16drawSignalKernelPK6float2i(
	.param .u64 .ptr .align 1 _Z16drawSignalKernelPK6float2i_param_0,
	.param .u32 _Z16drawSignalKernelPK6float2i_param_1
)
{
	.local .align 8 .b8 	__local_depot0[24];
	.reg .b64 	%SP;
	.reg .b64 	%SPL;
	.reg .pred 	%p<2>;
	.reg .b32 	%r<8>;
	.reg .b32 	%f<3>;
	.reg .b64 	%rd<9>;
	.reg .b64 	%fd<3>;

	mov.u64 	%SPL, __local_depot0;
	cvta.local.u64 	%SP, %SPL;
	ld.param.u64 	%rd1, [_Z16drawSignalKernelPK6float2i_param_0];
	ld.param.u32 	%r2, [_Z16drawSignalKernelPK6float2i_param_1];
	mov.u32 	%r3, %ctaid.x;
	mov.u32 	%r4, %ntid.x;
	mov.u32 	%r5, %tid.x;
	mad.lo.s32 	%r1, %r3, %r4, %r5;
	setp.ge.s32 	%p1, %r1, %r2;
	@%p1 bra 	$L__BB0_2;
	add.u64 	%rd2, %SP, 0;
	add.u64 	%rd3, %SPL, 0;
	cvta.to.global.u64 	%rd4, %rd1;
	mul.wide.s32 	%rd5, %r1, 8;
	add.s64 	%rd6, %rd4, %rd5;
	ld.global.v2.f32 	{%f1, %f2}, [%rd6];
	cvt.f64.f32 	%fd1, %f1;
	cvt.f64.f32 	%fd2, %f2;
	st.local.u32 	[%rd3], %r1;
	st.local.f64 	[%rd3+8], %fd1;
	st.local.f64 	[%rd3+16], %fd2;
	mov.u64 	%rd7, $str;
	cvta.global.u64 	%rd8, %rd7;
	{ // callseq 0, 0
	.param .b64 param0;
	st.param.b64 	[param0], %rd8;
	.param .b64 param1;
	st.param.b64 	[param1], %rd2;
	.param .b32 retval0;
	call.uni (retval0), 
	vprintf, 
	(
	param0, 
	param1
	);
	ld.param.b32 	%r6, [retval0];
	} // callseq 0
$L__BB0_2:
	ret;

}


// ===== COMPILED SASS (sm_100) =====

	.target	sm_100

	.elftype	@"ET_EXEC"


//--------------------- .note.nv.tkinfo           --------------------------
	.section	.note.nv.tkinfo,"",@"SHT_NOTE"
	.sectionflags	@"SHF_NOTE_NV_TKINFO"
	.tkinfo
        /*0018*/ 	.word	0x00000002
        /*0030*/ 	.string	""
        /*0030*/ 	.string	"ptxas"
        /*0030*/ 	.string	"Cuda compilation tools, release 13.0, V13.0.88"
        /*0030*/ 	.string	"Build cuda_13.0.r13.0/compiler.36424714_0"
        /*0030*/ 	.string	"-arch sm_100 -m 64 "



//--------------------- .note.nv.cuinfo           --------------------------
	.section	.note.nv.cuinfo,"",@"SHT_NOTE"
	.sectionflags	@"SHF_NOTE_NV_CUINFO"
        /*0018*/ 	.short	0x0002
        /*001a*/ 	.short	0x0064
        /*001c*/ 	.short	0x0082
	.zero		2


//--------------------- .nv.info                  --------------------------
	.section	.nv.info,"",@"SHT_CUDA_INFO"
	.align	4


	//----- nvinfo : EIATTR_REGCOUNT
	.align		4
        /*0000*/ 	.byte	0x04, 0x2f
        /*0002*/ 	.short	(.L_2 - .L_1)
	.align		4
.L_1:
        /*0004*/ 	.word	index@(_Z16drawSignalKernelPK6float2i)
        /*0008*/ 	.word	0x00000018


	//----- nvinfo : EIATTR_FRAME_SIZE
	.align		4
.L_2:
        /*000c*/ 	.byte	0x04, 0x11
        /*000e*/ 	.short	(.L_4 - .L_3)
	.align		4
.L_3:
        /*0010*/ 	.word	index@(_Z16drawSignalKernelPK6float2i)
        /*0014*/ 	.word	0x00000018


	//----- nvinfo : EIATTR_MIN_STACK_SIZE
	.align		4
.L_4:
        /*0018*/ 	.byte	0x04, 0x12
        /*001a*/ 	.short	(.L_6 - .L_5)
	.align		4
.L_5:
        /*001c*/ 	.word	index@(_Z16drawSignalKernelPK6float2i)
        /*0020*/ 	.word	0x00000018
.L_6:


//--------------------- .nv.compat                --------------------------
	.section	.nv.compat,"",@"SHT_CUDA_COMPAT_INFO"
	.align	4
        /*0000*/ 	.byte	0x02, 0x09, 0x00, 0x00, 0x02, 0x02, 0x01, 0x00, 0x02, 0x05, 0x05, 0x00, 0x03, 0x07, 0x01, 0x01
        /*0010*/ 	.byte	0x02, 0x03, 0x00, 0x00, 0x02, 0x06, 0x01, 0x00, 0x04, 0x0b, 0x08, 0x00, 0x09, 0x00, 0x00, 0x00
        /*0020*/ 	.byte	0x00, 0x00, 0x00, 0x00


//--------------------- .nv.info._Z16drawSignalKernelPK6float2i --------------------------
	.section	.nv.info._Z16drawSignalKernelPK6float2i,"",@"SHT_CUDA_INFO"
	.sectionflags	@""
	.align	4


	//----- nvinfo : EIATTR_CUDA_API_VERSION
	.align		4
        /*0000*/ 	.byte	0x04, 0x37
        /*0002*/ 	.short	(.L_8 - .L_7)
.L_7:
        /*0004*/ 	.word	0x00000082


	//----- nvinfo : EIATTR_KPARAM_INFO
	.align		4
.L_8:
        /*0008*/ 	.byte	0x04, 0x17
        /*000a*/ 	.short	(.L_10 - .L_9)
.L_9:
        /*000c*/ 	.word	0x00000000
        /*0010*/ 	.short	0x0001
        /*0012*/ 	.short	0x0008
        /*0014*/ 	.byte	0x00, 0xf0, 0x11, 0x00


	//----- nvinfo : EIATTR_KPARAM_INFO
	.align		4
.L_10:
        /*0018*/ 	.byte	0x04, 0x17
        /*001a*/ 	.short	(.L_12 - .L_11)
.L_11:
        /*001c*/ 	.word	0x00000000
        /*0020*/ 	.short	0x0000
        /*0022*/ 	.short	0x0000
        /*0024*/ 	.byte	0x00, 0xf5, 0x21, 0x00


	//----- nvinfo : EIATTR_SPARSE_MMA_MASK
	.align		4
.L_12:
        /*0028*/ 	.byte	0x03, 0x50
        /*002a*/ 	.short	0x0000


	//----- nvinfo : EIATTR_MAXREG_COUNT
	.align		4
        /*002c*/ 	.byte	0x03, 0x1b
        /*002e*/ 	.short	0x00ff


	//----- nvinfo : EIATTR_EXTERNS
	.align		4
        /*0030*/ 	.byte	0x04, 0x0f
        /*0032*/ 	.short	(.L_14 - .L_13)


	//   ....[0]....
	.align		4
.L_13:
        /*0034*/ 	.word	index@(vprintf)


	//----- nvinfo : EIATTR_MERCURY_ISA_VERSION
	.align		4
.L_14:
        /*0038*/ 	.byte	0x03, 0x5f
        /*003a*/ 	.short	0x0101


	//----- nvinfo : EIATTR_VRC_CTA_INIT_COUNT
	.align		4
        /*003c*/ 	.byte	0x02, 0x4a
	.zero		1
	.zero		1


	//----- nvinfo : EIATTR_SYSCALL_OFFSETS
	.align		4
        /*0040*/ 	.byte	0x04, 0x46
        /*0042*/ 	.short	(.L_16 - .L_15)


	//   ....[0]....
.L_15:
        /*0044*/ 	.word	0x000001c0


	//----- nvinfo : EIATTR_EXIT_INSTR_OFFSETS
	.align		4
.L_16:
        /*0048*/ 	.byte	0x04, 0x1c
        /*004a*/ 	.short	(.L_18 - .L_17)


	//   ....[0]....
.L_17:
        /*004c*/ 	.word	0x000000c0


	//   ....[1]....
        /*0050*/ 	.word	0x000001d0


	//----- nvinfo : EIATTR_CRS_STACK_SIZE
	.align		4
.L_18:
        /*0054*/ 	.byte	0x04, 0x1e
        /*0056*/ 	.short	(.L_20 - .L_19)
.L_19:
        /*0058*/ 	.word	0x00000000


	//----- nvinfo : EIATTR_CBANK_PARAM_SIZE
	.align		4
.L_20:
        /*005c*/ 	.byte	0x03, 0x19
        /*005e*/ 	.short	0x000c


	//----- nvinfo : EIATTR_PARAM_CBANK
	.align		4
        /*0060*/ 	.byte	0x04, 0x0a
        /*0062*/ 	.short	(.L_22 - .L_21)
	.align		4
.L_21:
        /*0064*/ 	.word	index@(.nv.constant0._Z16drawSignalKernelPK6float2i)
        /*0068*/ 	.short	0x0380
        /*006a*/ 	.short	0x000c


	//----- nvinfo : EIATTR_SW_WAR
	.align		4
.L_22:
        /*006c*/ 	.byte	0x04, 0x36
        /*006e*/ 	.short	(.L_24 - .L_23)
.L_23:
        /*0070*/ 	.word	0x00000008
.L_24:


//--------------------- .nv.callgraph             --------------------------
	.section	.nv.callgraph,"",@"SHT_CUDA_CALLGRAPH"
	.align	4
	.sectionentsize	8
	.align		4
        /*0000*/ 	.word	0x00000000
	.align		4
        /*0004*/ 	.word	0xffffffff
	.align		4
        /*0008*/ 	.word	index@(_Z16drawSignalKernelPK6float2i)
	.align		4
        /*000c*/ 	.word	index@(vprintf)
	.align		4
        /*0010*/ 	.word	0x00000000
	.align		4
        /*0014*/ 	.word	0xfffffffe
	.align		4
        /*0018*/ 	.word	0x00000000
	.align		4
        /*001c*/ 	.word	0xfffffffd
	.align		4
        /*0020*/ 	.word	0x00000000
	.align		4
        /*0024*/ 	.word	0xfffffffc


//--------------------- .nv.constant4             --------------------------
	.section	.nv.constant4,"a",@progbits
	.align	8
	.align		8
.nv.constant4:
        /*0000*/ 	.dword	vprintf
	.align		8
        /*0008*/ 	.dword	$str


//--------------------- .text._Z16drawSignalKernelPK6float2i --------------------------
	.section	.text._Z16drawSignalKernelPK6float2i,"ax",@progbits
	.align	128
        .global         _Z16drawSignalKernelPK6float2i
        .type           _Z16drawSignalKernelPK6float2i,@function
        .size           _Z16drawSignalKernelPK6float2i,(.L_x_2 - _Z16drawSignalKernelPK6float2i)
        .other          _Z16drawSignalKernelPK6float2i,@"STO_CUDA_ENTRY STV_DEFAULT"
_Z16drawSignalKernelPK6float2i:
.text._Z16drawSignalKernelPK6float2i:
[----:B------:R-:W0:Y:S01]  /*0000*/  LDC R1, c[0x0][0x37c] ;  /* 0x0000df00ff017b82 */ /* 0x000e220000000800 */
[----:B------:R-:W1:Y:S01]  /*0010*/  S2R R3, SR_TID.X ;  /* 0x0000000000037919 */ /* 0x000e620000002100 */
[----:B------:R-:W2:Y:S06]  /*0020*/  LDCU UR5, c[0x0][0x2fc] ;  /* 0x00005f80ff0577ac */ /* 0x000eac0008000800 */
[----:B------:R-:W1:Y:S01]  /*0030*/  S2UR UR6, SR_CTAID.X ;  /* 0x00000000000679c3 */ /* 0x000e620000002500 */
[----:B0-----:R-:W-:Y:S01]  /*0040*/  VIADD R1, R1, 0xffffffe8 ;  /* 0xffffffe801017836 */ /* 0x001fe20000000000 */
[----:B------:R-:W0:Y:S01]  /*0050*/  LDCU UR7, c[0x0][0x388] ;  /* 0x00007100ff0777ac */ /* 0x000e220008000800 */
[----:B------:R-:W3:Y:S05]  /*0060*/  LDCU UR4, c[0x0][0x2f8] ;  /* 0x00005f00ff0477ac */ /* 0x000eea0008000800 */
[----:B------:R-:W1:Y:S01]  /*0070*/  LDC R0, c[0x0][0x360] ;  /* 0x0000d800ff007b82 */ /* 0x000e620000000800 */
[----:B---3--:R-:W-:-:S05]  /*0080*/  IADD3 R6, P1, PT, R1, UR4, RZ ;  /* 0x0000000401067c10 */ /* 0x008fca000ff3e0ff */
[----:B--2---:R-:W-:Y:S02]  /*0090*/  IMAD.X R7, RZ, RZ, UR5, P1 ;  /* 0x00000005ff077e24 */ /* 0x004fe400088e06ff */
[----:B-1----:R-:W-:-:S05]  /*00a0*/  IMAD R0, R0, UR6, R3 ;  /* 0x0000000600007c24 */ /* 0x002fca000f8e0203 */
[----:B0-----:R-:W-:-:S13]  /*00b0*/  ISETP.GE.AND P0, PT, R0, UR7, PT ;  /* 0x0000000700007c0c */ /* 0x001fda000bf06270 */
[----:B------:R-:W-:Y:S05]  /*00c0*/  @P0 EXIT ;  /* 0x000000000000094d */ /* 0x000fea0003800000 */
[----:B------:R-:W0:Y:S01]  /*00d0*/  LDC.64 R2, c[0x0][0x380] ;  /* 0x0000e000ff027b82 */ /* 0x000e220000000a00 */
[----:B------:R-:W1:Y:S01]  /*00e0*/  LDCU.64 UR4, c[0x0][0x358] ;  /* 0x00006b00ff0477ac */ /* 0x000e620008000a00 */
[----:B0-----:R-:W-:-:S06]  /*00f0*/  IMAD.WIDE R2, R0, 0x8, R2 ;  /* 0x0000000800027825 */ /* 0x001fcc00078e0202 */
[----:B-1----:R-:W2:Y:S01]  /*0100*/  LDG.E.64 R2, desc[UR4][R2.64] ;  /* 0x0000000402027981 */ /* 0x002ea2000c1e1b00 */
[----:B------:R-:W-:Y:S01]  /*0110*/  MOV R12, 0x0 ;  /* 0x00000000000c7802 */ /* 0x000fe20000000f00 */
[----:B------:R-:W0:Y:S02]  /*0120*/  LDCU.64 UR4, c[0x4][0x8] ;  /* 0x01000100ff0477ac */ /* 0x000e240008000a00 */
[----:B------:R1:W-:Y:S03]  /*0130*/  STL [R1], R0 ;  /* 0x0000000001007387 */ /* 0x0003e60000100800 */
[----:B------:R-:W3:Y:S01]  /*0140*/  LDC.64 R12, c[0x4][R12] ;  /* 0x010000000c0c7b82 */ /* 0x000ee20000000a00 */
[----:B0-----:R-:W-:Y:S01]  /*0150*/  MOV R4, UR4 ;  /* 0x0000000400047c02 */ /* 0x001fe20008000f00 */
[----:B------:R-:W-:Y:S01]  /*0160*/  IMAD.U32 R5, RZ, RZ, UR5 ;  /* 0x00000005ff057e24 */ /* 0x000fe2000f8e00ff */
[----:B--2---:R-:W0:Y:S08]  /*0170*/  F2F.F64.F32 R8, R2 ;  /* 0x0000000200087310 */ /* 0x004e300000201800 */
[----:B------:R-:W2:Y:S01]  /*0180*/  F2F.F64.F32 R10, R3 ;  /* 0x00000003000a7310 */ /* 0x000ea20000201800 */
[----:B0-----:R1:W-:Y:S04]  /*0190*/  STL.64 [R1+0x8], R8 ;  /* 0x0000080801007387 */ /* 0x0013e80000100a00 */
[----:B--23--:R1:W-:Y:S02]  /*01a0*/  STL.64 [R1+0x10], R10 ;  /* 0x0000100a01007387 */ /* 0x00c3e40000100a00 */
[----:B------:R-:W-:-:S07]  /*01b0*/  LEPC R20, `(.L_x_0) ;  /* 0x000000001014794e */ /* 0x000fce0000000000 */
[----:B-1----:R-:W-:Y:S05]  /*01c0*/  CALL.ABS.NOINC R12 ;  /* 0x000000000c007343 */ /* 0x002fea0003c00000 */
.L_x_0:
[----:B------:R-:W-:Y:S05]  /*01d0*/  EXIT ;  /* 0x000000000000794d */ /* 0x000fea0003800000 */
.L_x_1:
[----:B------:R-:W-:-:S00]  /*01e0*/  BRA `(.L_x_1) ;  /* 0xfffffffc00fc7947 */ /* 0x000fc0000383ffff */
[----:B------:R-:W-:-:S00]  /*01f0*/  NOP ;  /* 0x0000000000007918 */ /* 0x000fc00000000000 */
        /* <DEDUP_REMOVED lines=8> */
.L_x_2:


//--------------------- .nv.global.init           --------------------------
	.section	.nv.global.init,"aw",@progbits
.nv.global.init:
	.type		$str,@object
	.size		$str,(.L_0 - $str)
$str:
        /*0000*/ 	.byte	0x53, 0x61, 0x6d, 0x70, 0x6c, 0x65, 0x20, 0x25, 0x64, 0x3a, 0x20, 0x28, 0x25, 0x66, 0x2c, 0x20
        /*0010*/ 	.byte	0x25, 0x66, 0x29, 0x0a, 0x00
.L_0:


//--------------------- .nv.shared.reserved.0     --------------------------
	.section	.nv.shared.reserved.0,"aw",@nobits
	.weak		__nv_reservedSMEM_offset_0_alias
	.size		__nv_reservedSMEM_offset_0_alias, 0, 64
	.other		__nv_reservedSMEM_offset_0_alias,@"STO_CUDA_RESERVED_SHARED STV_DEFAULT"
__nv_reservedSMEM_offset_0_alias:
	.zero		0
	.zero		64


//--------------------- .nv.constant0._Z16drawSignalKernelPK6float2i --------------------------
	.section	.nv.constant0._Z16drawSignalKernelPK6float2i,"a",@progbits
	.sectionflags	@""
	.align	4
.nv.constant0._Z16drawSignalKernelPK6float2i:
	.zero		908


//--------------------- SYMBOLS --------------------------

	.type		.nv.reservedSmem.offset0,@object
	.size		.nv.reservedSmem.offset0,0x4
	.type		vprintf,@function
